//
// Generated by NVIDIA NVVM Compiler
//
// Compiler Build ID: CL-36424714
// Cuda compilation tools, release 13.0, V13.0.88
// Based on NVVM 20.0.0
//

.version 9.0
.target sm_100
.address_size 64

	// .globl	_Z9globalMaxPiiS_

.visible .entry _Z9globalMaxPiiS_(
	.param .u64 .ptr .align 1 _Z9globalMaxPiiS__param_0,
	.param .u32 _Z9globalMaxPiiS__param_1,
	.param .u64 .ptr .align 1 _Z9globalMaxPiiS__param_2
)
{
	.reg .pred 	%p<2>;
	.reg .b32 	%r<8>;
	.reg .b64 	%rd<7>;

	ld.param.u64 	%rd1, [_Z9globalMaxPiiS__param_0];
	ld.param.u32 	%r2, [_Z9globalMaxPiiS__param_1];
	ld.param.u64 	%rd2, [_Z9globalMaxPiiS__param_2];
	mov.u32 	%r3, %ctaid.x;
	mov.u32 	%r4, %ntid.x;
	mov.u32 	%r5, %tid.x;
	mad.lo.s32 	%r1, %r3, %r4, %r5;
	setp.ge.s32 	%p1, %r1, %r2;
	@%p1 bra 	$L__BB0_2;
	cvta.to.global.u64 	%rd3, %rd1;
	cvta.to.global.u64 	%rd4, %rd2;
	mul.wide.s32 	%rd5, %r1, 4;
	add.s64 	%rd6, %rd3, %rd5;
	ld.global.u32 	%r6, [%rd6];
	atom.global.max.s32 	%r7, [%rd4], %r6;
$L__BB0_2:
	ret;

}


// ===== COMPILED SASS (sm_100) =====

	.target	sm_100

	.elftype	@"ET_EXEC"


//--------------------- .note.nv.tkinfo           --------------------------
	.section	.note.nv.tkinfo,"",@"SHT_NOTE"
	.sectionflags	@"SHF_NOTE_NV_TKINFO"
	.tkinfo
        /*0018*/ 	.word	0x00000002
        /*0030*/ 	.string	""
        /*0030*/ 	.string	"ptxas"
        /*0030*/ 	.string	"Cuda compilation tools, release 13.0, V13.0.88"
        /*0030*/ 	.string	"Build cuda_13.0.r13.0/compiler.36424714_0"
        /*0030*/ 	.string	"-arch sm_100 -m 64 "



//--------------------- .note.nv.cuinfo           --------------------------
	.section	.note.nv.cuinfo,"",@"SHT_NOTE"
	.sectionflags	@"SHF_NOTE_NV_CUINFO"
        /*0018*/ 	.short	0x0002
        /*001a*/ 	.short	0x0064
        /*001c*/ 	.short	0x0082
	.zero		2


//--------------------- .nv.info                  --------------------------
	.section	.nv.info,"",@"SHT_CUDA_INFO"
	.align	4


	//----- nvinfo : EIATTR_REGCOUNT
	.align		4
        /*0000*/ 	.byte	0x04, 0x2f
        /*0002*/ 	.short	(.L_1 - .L_0)
	.align		4
.L_0:
        /*0004*/ 	.word	index@(_Z9globalMaxPiiS_)
        /*0008*/ 	.word	0x0000000a


	//----- nvinfo : EIATTR_FRAME_SIZE
	.align		4
.L_1:
        /*000c*/ 	.byte	0x04, 0x11
        /*000e*/ 	.short	(.L_3 - .L_2)
	.align		4
.L_2:
        /*0010*/ 	.word	index@(_Z9globalMaxPiiS_)
        /*0014*/ 	.word	0x00000000


	//----- nvinfo : EIATTR_MIN_STACK_SIZE
	.align		4
.L_3:
        /*0018*/ 	.byte	0x04, 0x12
        /*001a*/ 	.short	(.L_5 - .L_4)
	.align		4
.L_4:
        /*001c*/ 	.word	index@(_Z9globalMaxPiiS_)
        /*0020*/ 	.word	0x00000000
.L_5:


//--------------------- .nv.compat                --------------------------
	.section	.nv.compat,"",@"SHT_CUDA_COMPAT_INFO"
	.align	4
        /*0000*/ 	.byte	0x02, 0x09, 0x00, 0x00, 0x02, 0x02, 0x01, 0x00, 0x02, 0x05, 0x05, 0x00, 0x03, 0x07, 0x01, 0x01
        /*0010*/ 	.byte	0x02, 0x03, 0x00, 0x00, 0x02, 0x06, 0x01, 0x00, 0x04, 0x0b, 0x08, 0x00, 0x09, 0x00, 0x00, 0x00
        /*0020*/ 	.byte	0x00, 0x00, 0x00, 0x00


//--------------------- .nv.info._Z9globalMaxPiiS_ --------------------------
	.section	.nv.info._Z9globalMaxPiiS_,"",@"SHT_CUDA_INFO"
	.sectionflags	@""
	.align	4


	//----- nvinfo : EIATTR_CUDA_API_VERSION
	.align		4
        /*0000*/ 	.byte	0x04, 0x37
        /*0002*/ 	.short	(.L_7 - .L_6)
.L_6:
        /*0004*/ 	.word	0x00000082


	//----- nvinfo : EIATTR_KPARAM_INFO
	.align		4
.L_7:
        /*0008*/ 	.byte	0x04, 0x17
        /*000a*/ 	.short	(.L_9 - .L_8)
.L_8:
        /*000c*/ 	.word	0x00000000
        /*0010*/ 	.short	0x0002
        /*0012*/ 	.short	0x0010
        /*0014*/ 	.byte	0x00, 0xf5, 0x21, 0x00


	//----- nvinfo : EIATTR_KPARAM_INFO
	.align		4
.L_9:
        /*0018*/ 	.byte	0x04, 0x17
        /*001a*/ 	.short	(.L_11 - .L_10)
.L_10:
        /*001c*/ 	.word	0x00000000
        /*0020*/ 	.short	0x0001
        /*0022*/ 	.short	0x0008
        /*0024*/ 	.byte	0x00, 0xf0, 0x11, 0x00


	//----- nvinfo : EIATTR_KPARAM_INFO
	.align		4
.L_11:
        /*0028*/ 	.byte	0x04, 0x17
        /*002a*/ 	.short	(.L_13 - .L_12)
.L_12:
        /*002c*/ 	.word	0x00000000
        /*0030*/ 	.short	0x0000
        /*0032*/ 	.short	0x0000
        /*0034*/ 	.byte	0x00, 0xf5, 0x21, 0x00


	//----- nvinfo : EIATTR_SPARSE_MMA_MASK
	.align		4
.L_13:
        /*0038*/ 	.byte	0x03, 0x50
        /*003a*/ 	.short	0x0000


	//----- nvinfo : EIATTR_MAXREG_COUNT
	.align		4
        /*003c*/ 	.byte	0x03, 0x1b
        /*003e*/ 	.short	0x00ff


	//----- nvinfo : EIATTR_MERCURY_ISA_VERSION
	.align		4
        /*0040*/ 	.byte	0x03, 0x5f
        /*0042*/ 	.short	0x0101


	//----- nvinfo : EIATTR_INT_WARP_WIDE_INSTR_OFFSETS
	.align		4
        /*0044*/ 	.byte	0x04, 0x31
        /*0046*/ 	.short	(.L_15 - .L_14)


	//   ....[0]....
.L_14:
        /*0048*/ 	.word	0x000000d0


	//   ....[1]....
        /*004c*/ 	.word	0x00000110


	//----- nvinfo : EIATTR_VRC_CTA_INIT_COUNT
	.align		4
.L_15:
        /*0050*/ 	.byte	0x02, 0x4a
	.zero		1
	.zero		1


	//----- nvinfo : EIATTR_EXIT_INSTR_OFFSETS
	.align		4
        /*0054*/ 	.byte	0x04, 0x1c
        /*0056*/ 	.short	(.L_17 - .L_16)


	//   ....[0]....
.L_16:
        /*0058*/ 	.word	0x00000070


	//   ....[1]....
        /*005c*/ 	.word	0x00000140


	//----- nvinfo : EIATTR_CBANK_PARAM_SIZE
	.align		4
.L_17:
        /*0060*/ 	.byte	0x03, 0x19
        /*0062*/ 	.short	0x0018


	//----- nvinfo : EIATTR_PARAM_CBANK
	.align		4
        /*0064*/ 	.byte	0x04, 0x0a
        /*0066*/ 	.short	(.L_19 - .L_18)
	.align		4
.L_18:
        /*0068*/ 	.word	index@(.nv.constant0._Z9globalMaxPiiS_)
        /*006c*/ 	.short	0x0380
        /*006e*/ 	.short	0x0018


	//----- nvinfo : EIATTR_SW_WAR
	.align		4
.L_19:
        /*0070*/ 	.byte	0x04, 0x36
        /*0072*/ 	.short	(.L_21 - .L_20)
.L_20:
        /*0074*/ 	.word	0x00000008
.L_21:


//--------------------- .nv.callgraph             --------------------------
	.section	.nv.callgraph,"",@"SHT_CUDA_CALLGRAPH"
	.align	4
	.sectionentsize	8
	.align		4
        /*0000*/ 	.word	0x00000000
	.align		4
        /*0004*/ 	.word	0xffffffff
	.align		4
        /*0008*/ 	.word	0x00000000
	.align		4
        /*000c*/ 	.word	0xfffffffe
	.align		4
        /*0010*/ 	.word	0x00000000
	.align		4
        /*0014*/ 	.word	0xfffffffd
	.align		4
        /*0018*/ 	.word	0x00000000
	.align		4
        /*001c*/ 	.word	0xfffffffc


//--------------------- .text._Z9globalMaxPiiS_   --------------------------
	.section	.text._Z9globalMaxPiiS_,"ax",@progbits
	.align	128
        .global         _Z9globalMaxPiiS_
        .type           _Z9globalMaxPiiS_,@function
        .size           _Z9globalMaxPiiS_,(.L_x_1 - _Z9globalMaxPiiS_)
        .other          _Z9globalMaxPiiS_,@"STO_CUDA_ENTRY STV_DEFAULT"
_Z9globalMaxPiiS_:
.text._Z9globalMaxPiiS_:
[----:B------:R-:W-:Y:S01]  /*0000*/  LDC R1, c[0x0][0x37c] ;  /* 0x0000df00ff017b82 */ /* 0x000fe20000000800 */
[----:B------:R-:W0:Y:S07]  /*0010*/  S2R R0, SR_TID.X ;  /* 0x0000000000007919 */ /* 0x000e2e0000002100 */
[----:B------:R-:W0:Y:S01]  /*0020*/  S2UR UR4, SR_CTAID.X ;  /* 0x00000000000479c3 */ /* 0x000e220000002500 */
[----:B------:R-:W1:Y:S07]  /*0030*/  LDCU UR5, c[0x0][0x388] ;  /* 0x00007100ff0577ac */ /* 0x000e6e0008000800 */
[----:B------:R-:W0:Y:S02]  /*0040*/  LDC R5, c[0x0][0x360] ;  /* 0x0000d800ff057b82 */ /* 0x000e240000000800 */
[----:B0-----:R-:W-:-:S05]  /*0050*/  IMAD R5, R5, UR4, R0 ;  /* 0x0000000405057c24 */ /* 0x001fca000f8e0200 */
[----:B-1----:R-:W-:-:S13]  /*0060*/  ISETP.GE.AND P0, PT, R5, UR5, PT ;  /* 0x0000000505007c0c */ /* 0x002fda000bf06270 */
[----:B------:R-:W-:Y:S05]  /*0070*/  @P0 EXIT ;  /* 0x000000000000094d */ /* 0x000fea0003800000 */
[----:B------:R-:W0:Y:S01]  /*0080*/  LDC.64 R2, c[0x0][0x380] ;  /* 0x0000e000ff027b82 */ /* 0x000e220000000a00 */
[----:B------:R-:W1:Y:S01]  /*0090*/  LDCU.64 UR6, c[0x0][0x358] ;  /* 0x00006b00ff0677ac */ /* 0x000e620008000a00 */
[----:B0-----:R-:W-:-:S06]  /*00a0*/  IMAD.WIDE R2, R5, 0x4, R2 ;  /* 0x0000000405027825 */ /* 0x001fcc00078e0202 */
[----:B-1----:R-:W2:Y:S01]  /*00b0*/  LDG.E R2, desc[UR6][R2.64] ;  /* 0x0000000602027981 */ /* 0x002ea2000c1e1900 */
[----:B------:R-:W0:Y:S01]  /*00c0*/  LDC.64 R4, c[0x0][0x390] ;  /* 0x0000e400ff047b82 */ /* 0x000e220000000a00 */
[----:B------:R-:W-:Y:S01]  /*00d0*/  VOTEU.ANY UR4, UPT, PT ;  /* 0x0000000000047886 */ /* 0x000fe200038e0100 */
[----:B------:R-:W1:Y:S01]  /*00e0*/  S2R R0, SR_LANEID ;  /* 0x0000000000007919 */ /* 0x000e620000000000 */
[----:B------:R-:W-:-:S06]  /*00f0*/  UFLO.U32 UR4, UR4 ;  /* 0x00000004000472bd */ /* 0x000fcc00080e0000 */
[----:B-1----:R-:W-:Y:S02]  /*0100*/  ISETP.EQ.U32.AND P0, PT, R0, UR4, PT ;  /* 0x0000000400007c0c */ /* 0x002fe4000bf02070 */
[----:B--2---:R-:W-:-:S13]  /*0110*/  CREDUX.MAX.S32 UR5, R2 ;  /* 0x00000000020572cc */ /* 0x004fda0000000200 */
[----:B------:R-:W-:-:S05]  /*0120*/  MOV R7, UR5 ;  /* 0x0000000500077c02 */ /* 0x000fca0008000f00 */
[----:B0-----:R-:W-:Y:S01]  /*0130*/  @P0 REDG.E.MAX.S32.STRONG.GPU desc[UR6][R4.64], R7 ;  /* 0x000000070400098e */ /* 0x001fe2000d12e306 */
[----:B------:R-:W-:Y:S05]  /*0140*/  EXIT ;  /* 0x000000000000794d */ /* 0x000fea0003800000 */
.L_x_0:
[----:B------:R-:W-:-:S00]  /*0150*/  BRA `(.L_x_0) ;  /* 0xfffffffc00fc7947 */ /* 0x000fc0000383ffff */
[----:B------:R-:W-:-:S00]  /*0160*/  NOP ;  /* 0x0000000000007918 */ /* 0x000fc00000000000 */
        /* <DEDUP_REMOVED lines=9> */
.L_x_1:


//--------------------- .nv.shared.reserved.0     --------------------------
	.section	.nv.shared.reserved.0,"aw",@nobits
	.weak		__nv_reservedSMEM_offset_0_alias
	.size		__nv_reservedSMEM_offset_0_alias, 0, 64
	.other		__nv_reservedSMEM_offset_0_alias,@"STO_CUDA_RESERVED_SHARED STV_DEFAULT"
__nv_reservedSMEM_offset_0_alias:
	.zero		0
	.zero		64


//--------------------- .nv.constant0._Z9globalMaxPiiS_ --------------------------
	.section	.nv.constant0._Z9globalMaxPiiS_,"a",@progbits
	.sectionflags	@""
	.align	4
.nv.constant0._Z9globalMaxPiiS_:
	.zero		920


//--------------------- SYMBOLS --------------------------

	.type		.nv.reservedSmem.offset0,@object
	.size		.nv.reservedSmem.offset0,0x4
